//
// Generated by NVIDIA NVVM Compiler
//
// Compiler Build ID: CL-36424714
// Cuda compilation tools, release 13.0, V13.0.88
// Based on NVVM 20.0.0
//

.version 9.0
.target sm_100
.address_size 64

	// .globl	_Z26matrixMultiplyKernelSharedPdS_S_iii
// _ZZ26matrixMultiplyKernelSharedPdS_S_iiiE2As has been demoted
// _ZZ26matrixMultiplyKernelSharedPdS_S_iiiE2Bs has been demoted

.visible .entry _Z26matrixMultiplyKernelSharedPdS_S_iii(
	.param .u64 .ptr .align 1 _Z26matrixMultiplyKernelSharedPdS_S_iii_param_0,
	.param .u64 .ptr .align 1 _Z26matrixMultiplyKernelSharedPdS_S_iii_param_1,
	.param .u64 .ptr .align 1 _Z26matrixMultiplyKernelSharedPdS_S_iii_param_2,
	.param .u32 _Z26matrixMultiplyKernelSharedPdS_S_iii_param_3,
	.param .u32 _Z26matrixMultiplyKernelSharedPdS_S_iii_param_4,
	.param .u32 _Z26matrixMultiplyKernelSharedPdS_S_iii_param_5
)
{
	.reg .pred 	%p<12>;
	.reg .b32 	%r<42>;
	.reg .b64 	%rd<13>;
	.reg .b64 	%fd<63>;
	// demoted variable
	.shared .align 8 .b8 _ZZ26matrixMultiplyKernelSharedPdS_S_iiiE2As[2048];
	// demoted variable
	.shared .align 8 .b8 _ZZ26matrixMultiplyKernelSharedPdS_S_iiiE2Bs[2048];
	ld.param.u64 	%rd3, [_Z26matrixMultiplyKernelSharedPdS_S_iii_param_0];
	ld.param.u64 	%rd4, [_Z26matrixMultiplyKernelSharedPdS_S_iii_param_1];
	ld.param.u64 	%rd5, [_Z26matrixMultiplyKernelSharedPdS_S_iii_param_2];
	ld.param.u32 	%r23, [_Z26matrixMultiplyKernelSharedPdS_S_iii_param_3];
	ld.param.u32 	%r24, [_Z26matrixMultiplyKernelSharedPdS_S_iii_param_4];
	ld.param.u32 	%r25, [_Z26matrixMultiplyKernelSharedPdS_S_iii_param_5];
	mov.u32 	%r26, %ctaid.y;
	mov.u32 	%r27, %ntid.y;
	mov.u32 	%r39, %tid.y;
	mad.lo.s32 	%r2, %r26, %r27, %r39;
	mov.u32 	%r28, %ctaid.x;
	mov.u32 	%r29, %ntid.x;
	mov.u32 	%r37, %tid.x;
	mad.lo.s32 	%r4, %r28, %r29, %r37;
	setp.lt.s32 	%p1, %r24, 1;
	mov.f64 	%fd62, 0d0000000000000000;
	@%p1 bra 	$L__BB0_7;
	add.s32 	%r30, %r24, 15;
	shr.u32 	%r31, %r30, 4;
	shl.b32 	%r32, %r39, 7;
	mov.u32 	%r33, _ZZ26matrixMultiplyKernelSharedPdS_S_iiiE2As;
	add.s32 	%r5, %r33, %r32;
	shl.b32 	%r34, %r37, 3;
	add.s32 	%r6, %r5, %r34;
	mov.u32 	%r35, _ZZ26matrixMultiplyKernelSharedPdS_S_iiiE2Bs;
	add.s32 	%r8, %r35, %r34;
	add.s32 	%r7, %r8, %r32;
	neg.s32 	%r41, %r31;
	mad.lo.s32 	%r40, %r39, %r25, %r4;
	shl.b32 	%r11, %r25, 4;
	mad.lo.s32 	%r38, %r24, %r2, %r37;
	cvta.to.global.u64 	%rd1, %rd3;
	cvta.to.global.u64 	%rd2, %rd4;
	mov.f64 	%fd62, 0d0000000000000000;
$L__BB0_2:
	setp.ge.s32 	%p2, %r2, %r23;
	setp.ge.u32 	%p3, %r37, %r24;
	mov.f64 	%fd60, 0d0000000000000000;
	or.pred  	%p4, %p2, %p3;
	@%p4 bra 	$L__BB0_4;
	mul.wide.u32 	%rd6, %r38, 8;
	add.s64 	%rd7, %rd1, %rd6;
	ld.global.f64 	%fd60, [%rd7];
$L__BB0_4:
	setp.ge.s32 	%p5, %r4, %r25;
	st.shared.f64 	[%r6], %fd60;
	setp.ge.u32 	%p6, %r39, %r24;
	mov.f64 	%fd61, 0d0000000000000000;
	or.pred  	%p7, %p5, %p6;
	@%p7 bra 	$L__BB0_6;
	mul.wide.u32 	%rd8, %r40, 8;
	add.s64 	%rd9, %rd2, %rd8;
	ld.global.f64 	%fd61, [%rd9];
$L__BB0_6:
	st.shared.f64 	[%r7], %fd61;
	bar.sync 	0;
	ld.shared.f64 	%fd12, [%r5];
	ld.shared.f64 	%fd13, [%r8];
	fma.rn.f64 	%fd14, %fd12, %fd13, %fd62;
	ld.shared.f64 	%fd15, [%r5+8];
	ld.shared.f64 	%fd16, [%r8+128];
	fma.rn.f64 	%fd17, %fd15, %fd16, %fd14;
	ld.shared.f64 	%fd18, [%r5+16];
	ld.shared.f64 	%fd19, [%r8+256];
	fma.rn.f64 	%fd20, %fd18, %fd19, %fd17;
	ld.shared.f64 	%fd21, [%r5+24];
	ld.shared.f64 	%fd22, [%r8+384];
	fma.rn.f64 	%fd23, %fd21, %fd22, %fd20;
	ld.shared.f64 	%fd24, [%r5+32];
	ld.shared.f64 	%fd25, [%r8+512];
	fma.rn.f64 	%fd26, %fd24, %fd25, %fd23;
	ld.shared.f64 	%fd27, [%r5+40];
	ld.shared.f64 	%fd28, [%r8+640];
	fma.rn.f64 	%fd29, %fd27, %fd28, %fd26;
	ld.shared.f64 	%fd30, [%r5+48];
	ld.shared.f64 	%fd31, [%r8+768];
	fma.rn.f64 	%fd32, %fd30, %fd31, %fd29;
	ld.shared.f64 	%fd33, [%r5+56];
	ld.shared.f64 	%fd34, [%r8+896];
	fma.rn.f64 	%fd35, %fd33, %fd34, %fd32;
	ld.shared.f64 	%fd36, [%r5+64];
	ld.shared.f64 	%fd37, [%r8+1024];
	fma.rn.f64 	%fd38, %fd36, %fd37, %fd35;
	ld.shared.f64 	%fd39, [%r5+72];
	ld.shared.f64 	%fd40, [%r8+1152];
	fma.rn.f64 	%fd41, %fd39, %fd40, %fd38;
	ld.shared.f64 	%fd42, [%r5+80];
	ld.shared.f64 	%fd43, [%r8+1280];
	fma.rn.f64 	%fd44, %fd42, %fd43, %fd41;
	ld.shared.f64 	%fd45, [%r5+88];
	ld.shared.f64 	%fd46, [%r8+1408];
	fma.rn.f64 	%fd47, %fd45, %fd46, %fd44;
	ld.shared.f64 	%fd48, [%r5+96];
	ld.shared.f64 	%fd49, [%r8+1536];
	fma.rn.f64 	%fd50, %fd48, %fd49, %fd47;
	ld.shared.f64 	%fd51, [%r5+104];
	ld.shared.f64 	%fd52, [%r8+1664];
	fma.rn.f64 	%fd53, %fd51, %fd52, %fd50;
	ld.shared.f64 	%fd54, [%r5+112];
	ld.shared.f64 	%fd55, [%r8+1792];
	fma.rn.f64 	%fd56, %fd54, %fd55, %fd53;
	ld.shared.f64 	%fd57, [%r5+120];
	ld.shared.f64 	%fd58, [%r8+1920];
	fma.rn.f64 	%fd62, %fd57, %fd58, %fd56;
	bar.sync 	0;
	add.s32 	%r41, %r41, 1;
	setp.ne.s32 	%p8, %r41, 0;
	add.s32 	%r40, %r40, %r11;
	add.s32 	%r39, %r39, 16;
	add.s32 	%r38, %r38, 16;
	add.s32 	%r37, %r37, 16;
	@%p8 bra 	$L__BB0_2;
$L__BB0_7:
	setp.ge.s32 	%p9, %r2, %r23;
	setp.ge.s32 	%p10, %r4, %r25;
	or.pred  	%p11, %p9, %p10;
	@%p11 bra 	$L__BB0_9;
	mad.lo.s32 	%r36, %r25, %r2, %r4;
	cvta.to.global.u64 	%rd10, %rd5;
	mul.wide.s32 	%rd11, %r36, 8;
	add.s64 	%rd12, %rd10, %rd11;
	st.global.f64 	[%rd12], %fd62;
$L__BB0_9:
	ret;

}
	// .globl	_Z23matrixMultiplyKernelIntPiS_S_iii
.visible .entry _Z23matrixMultiplyKernelIntPiS_S_iii(
	.param .u64 .ptr .align 1 _Z23matrixMultiplyKernelIntPiS_S_iii_param_0,
	.param .u64 .ptr .align 1 _Z23matrixMultiplyKernelIntPiS_S_iii_param_1,
	.param .u64 .ptr .align 1 _Z23matrixMultiplyKernelIntPiS_S_iii_param_2,
	.param .u32 _Z23matrixMultiplyKernelIntPiS_S_iii_param_3,
	.param .u32 _Z23matrixMultiplyKernelIntPiS_S_iii_param_4,
	.param .u32 _Z23matrixMultiplyKernelIntPiS_S_iii_param_5
)
{
	.reg .pred 	%p<13>;
	.reg .b32 	%r<107>;
	.reg .b64 	%rd<53>;

	ld.param.u64 	%rd7, [_Z23matrixMultiplyKernelIntPiS_S_iii_param_0];
	ld.param.u64 	%rd8, [_Z23matrixMultiplyKernelIntPiS_S_iii_param_1];
	ld.param.u64 	%rd6, [_Z23matrixMultiplyKernelIntPiS_S_iii_param_2];
	ld.param.u32 	%r32, [_Z23matrixMultiplyKernelIntPiS_S_iii_param_3];
	ld.param.u32 	%r30, [_Z23matrixMultiplyKernelIntPiS_S_iii_param_4];
	ld.param.u32 	%r31, [_Z23matrixMultiplyKernelIntPiS_S_iii_param_5];
	cvta.to.global.u64 	%rd1, %rd8;
	cvta.to.global.u64 	%rd2, %rd7;
	mov.u32 	%r33, %ctaid.y;
	mov.u32 	%r34, %ntid.y;
	mov.u32 	%r35, %tid.y;
	mad.lo.s32 	%r1, %r33, %r34, %r35;
	mov.u32 	%r36, %ctaid.x;
	mov.u32 	%r37, %ntid.x;
	mov.u32 	%r38, %tid.x;
	mad.lo.s32 	%r2, %r36, %r37, %r38;
	setp.ge.s32 	%p1, %r1, %r32;
	setp.ge.s32 	%p2, %r2, %r31;
	or.pred  	%p3, %p1, %p2;
	@%p3 bra 	$L__BB1_14;
	setp.lt.s32 	%p4, %r30, 1;
	mov.b32 	%r106, 0;
	@%p4 bra 	$L__BB1_13;
	mul.lo.s32 	%r3, %r30, %r1;
	and.b32  	%r4, %r30, 7;
	setp.lt.u32 	%p5, %r30, 8;
	mov.b32 	%r101, 0;
	mov.u32 	%r106, %r101;
	@%p5 bra 	$L__BB1_5;
	and.b32  	%r101, %r30, 2147483640;
	neg.s32 	%r95, %r101;
	shl.b32 	%r7, %r31, 3;
	mul.wide.u32 	%rd9, %r3, 4;
	add.s64 	%rd10, %rd9, %rd2;
	add.s64 	%rd52, %rd10, 16;
	mov.b32 	%r106, 0;
	mul.wide.s32 	%rd13, %r31, 4;
	mov.u32 	%r94, %r2;
$L__BB1_4:
	.pragma "nounroll";
	ld.global.u32 	%r43, [%rd52+-16];
	mul.wide.s32 	%rd11, %r94, 4;
	add.s64 	%rd12, %rd1, %rd11;
	ld.global.u32 	%r44, [%rd12];
	mad.lo.s32 	%r45, %r44, %r43, %r106;
	ld.global.u32 	%r46, [%rd52+-12];
	add.s64 	%rd14, %rd12, %rd13;
	ld.global.u32 	%r47, [%rd14];
	mad.lo.s32 	%r48, %r47, %r46, %r45;
	ld.global.u32 	%r49, [%rd52+-8];
	add.s64 	%rd15, %rd14, %rd13;
	ld.global.u32 	%r50, [%rd15];
	mad.lo.s32 	%r51, %r50, %r49, %r48;
	ld.global.u32 	%r52, [%rd52+-4];
	add.s64 	%rd16, %rd15, %rd13;
	ld.global.u32 	%r53, [%rd16];
	mad.lo.s32 	%r54, %r53, %r52, %r51;
	ld.global.u32 	%r55, [%rd52];
	add.s64 	%rd17, %rd16, %rd13;
	ld.global.u32 	%r56, [%rd17];
	mad.lo.s32 	%r57, %r56, %r55, %r54;
	ld.global.u32 	%r58, [%rd52+4];
	add.s64 	%rd18, %rd17, %rd13;
	ld.global.u32 	%r59, [%rd18];
	mad.lo.s32 	%r60, %r59, %r58, %r57;
	ld.global.u32 	%r61, [%rd52+8];
	add.s64 	%rd19, %rd18, %rd13;
	ld.global.u32 	%r62, [%rd19];
	mad.lo.s32 	%r63, %r62, %r61, %r60;
	ld.global.u32 	%r64, [%rd52+12];
	add.s64 	%rd20, %rd19, %rd13;
	ld.global.u32 	%r65, [%rd20];
	mad.lo.s32 	%r106, %r65, %r64, %r63;
	add.s32 	%r95, %r95, 8;
	add.s32 	%r94, %r94, %r7;
	add.s64 	%rd52, %rd52, 32;
	setp.ne.s32 	%p6, %r95, 0;
	@%p6 bra 	$L__BB1_4;
$L__BB1_5:
	setp.eq.s32 	%p7, %r4, 0;
	@%p7 bra 	$L__BB1_13;
	and.b32  	%r17, %r30, 3;
	setp.lt.u32 	%p8, %r4, 4;
	@%p8 bra 	$L__BB1_8;
	add.s32 	%r67, %r101, %r3;
	mul.wide.u32 	%rd21, %r67, 4;
	add.s64 	%rd22, %rd2, %rd21;
	ld.global.u32 	%r68, [%rd22];
	mad.lo.s32 	%r69, %r101, %r31, %r2;
	mul.wide.s32 	%rd23, %r69, 4;
	add.s64 	%rd24, %rd1, %rd23;
	ld.global.u32 	%r70, [%rd24];
	mad.lo.s32 	%r71, %r70, %r68, %r106;
	cvt.u64.u32 	%rd25, %r3;
	cvt.u64.u32 	%rd26, %r101;
	add.s64 	%rd27, %rd26, %rd25;
	shl.b64 	%rd28, %rd27, 2;
	add.s64 	%rd29, %rd2, %rd28;
	ld.global.u32 	%r72, [%rd29+4];
	mul.wide.s32 	%rd30, %r31, 4;
	add.s64 	%rd31, %rd24, %rd30;
	ld.global.u32 	%r73, [%rd31];
	mad.lo.s32 	%r74, %r73, %r72, %r71;
	ld.global.u32 	%r75, [%rd29+8];
	add.s64 	%rd32, %rd31, %rd30;
	ld.global.u32 	%r76, [%rd32];
	mad.lo.s32 	%r77, %r76, %r75, %r74;
	ld.global.u32 	%r78, [%rd29+12];
	add.s64 	%rd33, %rd32, %rd30;
	ld.global.u32 	%r79, [%rd33];
	mad.lo.s32 	%r106, %r79, %r78, %r77;
	add.s32 	%r101, %r101, 4;
$L__BB1_8:
	setp.eq.s32 	%p9, %r17, 0;
	@%p9 bra 	$L__BB1_13;
	setp.eq.s32 	%p10, %r17, 1;
	@%p10 bra 	$L__BB1_11;
	add.s32 	%r81, %r101, %r3;
	mul.wide.u32 	%rd34, %r81, 4;
	add.s64 	%rd35, %rd2, %rd34;
	ld.global.u32 	%r82, [%rd35];
	mad.lo.s32 	%r83, %r101, %r31, %r2;
	mul.wide.s32 	%rd36, %r83, 4;
	add.s64 	%rd37, %rd1, %rd36;
	ld.global.u32 	%r84, [%rd37];
	mad.lo.s32 	%r85, %r84, %r82, %r106;
	cvt.u64.u32 	%rd38, %r3;
	cvt.u64.u32 	%rd39, %r101;
	add.s64 	%rd40, %rd39, %rd38;
	shl.b64 	%rd41, %rd40, 2;
	add.s64 	%rd42, %rd2, %rd41;
	ld.global.u32 	%r86, [%rd42+4];
	mul.wide.s32 	%rd43, %r31, 4;
	add.s64 	%rd44, %rd37, %rd43;
	ld.global.u32 	%r87, [%rd44];
	mad.lo.s32 	%r106, %r87, %r86, %r85;
	add.s32 	%r101, %r101, 2;
$L__BB1_11:
	and.b32  	%r88, %r30, 1;
	setp.eq.b32 	%p11, %r88, 1;
	not.pred 	%p12, %p11;
	@%p12 bra 	$L__BB1_13;
	add.s32 	%r89, %r101, %r3;
	mul.wide.u32 	%rd45, %r89, 4;
	add.s64 	%rd46, %rd2, %rd45;
	ld.global.u32 	%r90, [%rd46];
	mad.lo.s32 	%r91, %r101, %r31, %r2;
	mul.wide.s32 	%rd47, %r91, 4;
	add.s64 	%rd48, %rd1, %rd47;
	ld.global.u32 	%r92, [%rd48];
	mad.lo.s32 	%r106, %r92, %r90, %r106;
$L__BB1_13:
	mad.lo.s32 	%r93, %r31, %r1, %r2;
	cvta.to.global.u64 	%rd49, %rd6;
	mul.wide.s32 	%rd50, %r93, 4;
	add.s64 	%rd51, %rd49, %rd50;
	st.global.u32 	[%rd51], %r106;
$L__BB1_14:
	ret;

}


// ===== COMPILED SASS (sm_100) =====

	.target	sm_100

	.elftype	@"ET_EXEC"


//--------------------- .note.nv.tkinfo           --------------------------
	.section	.note.nv.tkinfo,"",@"SHT_NOTE"
	.sectionflags	@"SHF_NOTE_NV_TKINFO"
	.tkinfo
        /*0018*/ 	.word	0x00000002
        /*0030*/ 	.string	""
        /*0030*/ 	.string	"ptxas"
        /*0030*/ 	.string	"Cuda compilation tools, release 13.0, V13.0.88"
        /*0030*/ 	.string	"Build cuda_13.0.r13.0/compiler.36424714_0"
        /*0030*/ 	.string	"-arch sm_100 -m 64 "



//--------------------- .note.nv.cuinfo           --------------------------
	.section	.note.nv.cuinfo,"",@"SHT_NOTE"
	.sectionflags	@"SHF_NOTE_NV_CUINFO"
        /*0018*/ 	.short	0x0002
        /*001a*/ 	.short	0x0064
        /*001c*/ 	.short	0x0082
	.zero		2


//--------------------- .nv.info                  --------------------------
	.section	.nv.info,"",@"SHT_CUDA_INFO"
	.align	4


	//----- nvinfo : EIATTR_REGCOUNT
	.align		4
        /*0000*/ 	.byte	0x04, 0x2f
        /*0002*/ 	.short	(.L_1 - .L_0)
	.align		4
.L_0:
        /*0004*/ 	.word	index@(_Z26matrixMultiplyKernelSharedPdS_S_iii)
        /*0008*/ 	.word	0x00000020


	//----- nvinfo : EIATTR_FRAME_SIZE
	.align		4
.L_1:
        /*000c*/ 	.byte	0x04, 0x11
        /*000e*/ 	.short	(.L_3 - .L_2)
	.align		4
.L_2:
        /*0010*/ 	.word	index@(_Z26matrixMultiplyKernelSharedPdS_S_iii)
        /*0014*/ 	.word	0x00000000


	//----- nvinfo : EIATTR_REGCOUNT
	.align		4
.L_3:
        /*0018*/ 	.byte	0x04, 0x2f
        /*001a*/ 	.short	(.L_5 - .L_4)
	.align		4
.L_4:
        /*001c*/ 	.word	index@(_Z23matrixMultiplyKernelIntPiS_S_iii)
        /*0020*/ 	.word	0x00000020


	//----- nvinfo : EIATTR_FRAME_SIZE
	.align		4
.L_5:
        /*0024*/ 	.byte	0x04, 0x11
        /*0026*/ 	.short	(.L_7 - .L_6)
	.align		4
.L_6:
        /*0028*/ 	.word	index@(_Z23matrixMultiplyKernelIntPiS_S_iii)
        /*002c*/ 	.word	0x00000000


	//----- nvinfo : EIATTR_MIN_STACK_SIZE
	.align		4
.L_7:
        /*0030*/ 	.byte	0x04, 0x12
        /*0032*/ 	.short	(.L_9 - .L_8)
	.align		4
.L_8:
        /*0034*/ 	.word	index@(_Z23matrixMultiplyKernelIntPiS_S_iii)
        /*0038*/ 	.word	0x00000000


	//----- nvinfo : EIATTR_MIN_STACK_SIZE
	.align		4
.L_9:
        /*003c*/ 	.byte	0x04, 0x12
        /*003e*/ 	.short	(.L_11 - .L_10)
	.align		4
.L_10:
        /*0040*/ 	.word	index@(_Z26matrixMultiplyKernelSharedPdS_S_iii)
        /*0044*/ 	.word	0x00000000
.L_11:


//--------------------- .nv.compat                --------------------------
	.section	.nv.compat,"",@"SHT_CUDA_COMPAT_INFO"
	.align	4
        /*0000*/ 	.byte	0x02, 0x09, 0x00, 0x00, 0x02, 0x02, 0x01, 0x00, 0x02, 0x05, 0x05, 0x00, 0x03, 0x07, 0x01, 0x01
        /*0010*/ 	.byte	0x02, 0x03, 0x00, 0x00, 0x02, 0x06, 0x01, 0x00, 0x04, 0x0b, 0x08, 0x00, 0x01, 0x00, 0x00, 0x00
        /*0020*/ 	.byte	0x00, 0x00, 0x00, 0x00


//--------------------- .nv.info._Z23matrixMultiplyKernelIntPiS_S_iii --------------------------
	.section	.nv.info._Z23matrixMultiplyKernelIntPiS_S_iii,"",@"SHT_CUDA_INFO"
	.sectionflags	@""
	.align	4


	//----- nvinfo : EIATTR_CUDA_API_VERSION
	.align		4
        /*0000*/ 	.byte	0x04, 0x37
        /*0002*/ 	.short	(.L_13 - .L_12)
.L_12:
        /*0004*/ 	.word	0x00000082


	//----- nvinfo : EIATTR_KPARAM_INFO
	.align		4
.L_13:
        /*0008*/ 	.byte	0x04, 0x17
        /*000a*/ 	.short	(.L_15 - .L_14)
.L_14:
        /*000c*/ 	.word	0x00000000
        /*0010*/ 	.short	0x0005
        /*0012*/ 	.short	0x0020
        /*0014*/ 	.byte	0x00, 0xf0, 0x11, 0x00


	//----- nvinfo : EIATTR_KPARAM_INFO
	.align		4
.L_15:
        /*0018*/ 	.byte	0x04, 0x17
        /*001a*/ 	.short	(.L_17 - .L_16)
.L_16:
        /*001c*/ 	.word	0x00000000
        /*0020*/ 	.short	0x0004
        /*0022*/ 	.short	0x001c
        /*0024*/ 	.byte	0x00, 0xf0, 0x11, 0x00


	//----- nvinfo : EIATTR_KPARAM_INFO
	.align		4
.L_17:
        /*0028*/ 	.byte	0x04, 0x17
        /*002a*/ 	.short	(.L_19 - .L_18)
.L_18:
        /*002c*/ 	.word	0x00000000
        /*0030*/ 	.short	0x0003
        /*0032*/ 	.short	0x0018
        /*0034*/ 	.byte	0x00, 0xf0, 0x11, 0x00


	//----- nvinfo : EIATTR_KPARAM_INFO
	.align		4
.L_19:
        /*0038*/ 	.byte	0x04, 0x17
        /*003a*/ 	.short	(.L_21 - .L_20)
.L_20:
        /*003c*/ 	.word	0x00000000
        /*0040*/ 	.short	0x0002
        /*0042*/ 	.short	0x0010
        /*0044*/ 	.byte	0x00, 0xf5, 0x21, 0x00


	//----- nvinfo : EIATTR_KPARAM_INFO
	.align		4
.L_21:
        /*0048*/ 	.byte	0x04, 0x17
        /*004a*/ 	.short	(.L_23 - .L_22)
.L_22:
        /*004c*/ 	.word	0x00000000
        /*0050*/ 	.short	0x0001
        /*0052*/ 	.short	0x0008
        /*0054*/ 	.byte	0x00, 0xf5, 0x21, 0x00


	//----- nvinfo : EIATTR_KPARAM_INFO
	.align		4
.L_23:
        /*0058*/ 	.byte	0x04, 0x17
        /*005a*/ 	.short	(.L_25 - .L_24)
.L_24:
        /*005c*/ 	.word	0x00000000
        /*0060*/ 	.short	0x0000
        /*0062*/ 	.short	0x0000
        /*0064*/ 	.byte	0x00, 0xf5, 0x21, 0x00


	//----- nvinfo : EIATTR_SPARSE_MMA_MASK
	.align		4
.L_25:
        /*0068*/ 	.byte	0x03, 0x50
        /*006a*/ 	.short	0x0000


	//----- nvinfo : EIATTR_MAXREG_COUNT
	.align		4
        /*006c*/ 	.byte	0x03, 0x1b
        /*006e*/ 	.short	0x00ff


	//----- nvinfo : EIATTR_MERCURY_ISA_VERSION
	.align		4
        /*0070*/ 	.byte	0x03, 0x5f
        /*0072*/ 	.short	0x0101


	//----- nvinfo : EIATTR_VRC_CTA_INIT_COUNT
	.align		4
        /*0074*/ 	.byte	0x02, 0x4a
	.zero		1
	.zero		1


	//----- nvinfo : EIATTR_EXIT_INSTR_OFFSETS
	.align		4
        /*0078*/ 	.byte	0x04, 0x1c
        /*007a*/ 	.short	(.L_27 - .L_26)


	//   ....[0]....
.L_26:
        /*007c*/ 	.word	0x000000d0


	//   ....[1]....
        /*0080*/ 	.word	0x000008e0


	//----- nvinfo : EIATTR_CBANK_PARAM_SIZE
	.align		4
.L_27:
        /*0084*/ 	.byte	0x03, 0x19
        /*0086*/ 	.short	0x0024


	//----- nvinfo : EIATTR_PARAM_CBANK
	.align		4
        /*0088*/ 	.byte	0x04, 0x0a
        /*008a*/ 	.short	(.L_29 - .L_28)
	.align		4
.L_28:
        /*008c*/ 	.word	index@(.nv.constant0._Z23matrixMultiplyKernelIntPiS_S_iii)
        /*0090*/ 	.short	0x0380
        /*0092*/ 	.short	0x0024


	//----- nvinfo : EIATTR_SW_WAR
	.align		4
.L_29:
        /*0094*/ 	.byte	0x04, 0x36
        /*0096*/ 	.short	(.L_31 - .L_30)
.L_30:
        /*0098*/ 	.word	0x00000008
.L_31:


//--------------------- .nv.info._Z26matrixMultiplyKernelSharedPdS_S_iii --------------------------
	.section	.nv.info._Z26matrixMultiplyKernelSharedPdS_S_iii,"",@"SHT_CUDA_INFO"
	.sectionflags	@""
	.align	4


	//----- nvinfo : EIATTR_CUDA_API_VERSION
	.align		4
        /*0000*/ 	.byte	0x04, 0x37
        /*0002*/ 	.short	(.L_33 - .L_32)
.L_32:
        /*0004*/ 	.word	0x00000082


	//----- nvinfo : EIATTR_KPARAM_INFO
	.align		4
.L_33:
        /*0008*/ 	.byte	0x04, 0x17
        /*000a*/ 	.short	(.L_35 - .L_34)
.L_34:
        /*000c*/ 	.word	0x00000000
        /*0010*/ 	.short	0x0005
        /*0012*/ 	.short	0x0020
        /*0014*/ 	.byte	0x00, 0xf0, 0x11, 0x00


	//----- nvinfo : EIATTR_KPARAM_INFO
	.align		4
.L_35:
        /*0018*/ 	.byte	0x04, 0x17
        /*001a*/ 	.short	(.L_37 - .L_36)
.L_36:
        /*001c*/ 	.word	0x00000000
        /*0020*/ 	.short	0x0004
        /*0022*/ 	.short	0x001c
        /*0024*/ 	.byte	0x00, 0xf0, 0x11, 0x00


	//----- nvinfo : EIATTR_KPARAM_INFO
	.align		4
.L_37:
        /*0028*/ 	.byte	0x04, 0x17
        /*002a*/ 	.short	(.L_39 - .L_38)
.L_38:
        /*002c*/ 	.word	0x00000000
        /*0030*/ 	.short	0x0003
        /*0032*/ 	.short	0x0018
        /*0034*/ 	.byte	0x00, 0xf0, 0x11, 0x00


	//----- nvinfo : EIATTR_KPARAM_INFO
	.align		4
.L_39:
        /*0038*/ 	.byte	0x04, 0x17
        /*003a*/ 	.short	(.L_41 - .L_40)
.L_40:
        /*003c*/ 	.word	0x00000000
        /*0040*/ 	.short	0x0002
        /*0042*/ 	.short	0x0010
        /*0044*/ 	.byte	0x00, 0xf5, 0x21, 0x00


	//----- nvinfo : EIATTR_KPARAM_INFO
	.align		4
.L_41:
        /*0048*/ 	.byte	0x04, 0x17
        /*004a*/ 	.short	(.L_43 - .L_42)
.L_42:
        /*004c*/ 	.word	0x00000000
        /*0050*/ 	.short	0x0001
        /*0052*/ 	.short	0x0008
        /*0054*/ 	.byte	0x00, 0xf5, 0x21, 0x00


	//----- nvinfo : EIATTR_KPARAM_INFO
	.align		4
.L_43:
        /*0058*/ 	.byte	0x04, 0x17
        /*005a*/ 	.short	(.L_45 - .L_44)
.L_44:
        /*005c*/ 	.word	0x00000000
        /*0060*/ 	.short	0x0000
        /*0062*/ 	.short	0x0000
        /*0064*/ 	.byte	0x00, 0xf5, 0x21, 0x00


	//----- nvinfo : EIATTR_SPARSE_MMA_MASK
	.align		4
.L_45:
        /*0068*/ 	.byte	0x03, 0x50
        /*006a*/ 	.short	0x0000


	//----- nvinfo : EIATTR_MAXREG_COUNT
	.align		4
        /*006c*/ 	.byte	0x03, 0x1b
        /*006e*/ 	.short	0x00ff


	//----- nvinfo : EIATTR_NUM_BARRIERS
	.align		4
        /*0070*/ 	.byte	0x02, 0x4c
        /*0072*/ 	.byte	0x01
	.zero		1


	//----- nvinfo : EIATTR_MERCURY_ISA_VERSION
	.align		4
        /*0074*/ 	.byte	0x03, 0x5f
        /*0076*/ 	.short	0x0101


	//----- nvinfo : EIATTR_VRC_CTA_INIT_COUNT
	.align		4
        /*0078*/ 	.byte	0x02, 0x4a
	.zero		1
	.zero		1


	//----- nvinfo : EIATTR_EXIT_INSTR_OFFSETS
	.align		4
        /*007c*/ 	.byte	0x04, 0x1c
        /*007e*/ 	.short	(.L_47 - .L_46)


	//   ....[0]....
.L_46:
        /*0080*/ 	.word	0x00000630


	//   ....[1]....
        /*0084*/ 	.word	0x00000680


	//----- nvinfo : EIATTR_CBANK_PARAM_SIZE
	.align		4
.L_47:
        /*0088*/ 	.byte	0x03, 0x19
        /*008a*/ 	.short	0x0024


	//----- nvinfo : EIATTR_PARAM_CBANK
	.align		4
        /*008c*/ 	.byte	0x04, 0x0a
        /*008e*/ 	.short	(.L_49 - .L_48)
	.align		4
.L_48:
        /*0090*/ 	.word	index@(.nv.constant0._Z26matrixMultiplyKernelSharedPdS_S_iii)
        /*0094*/ 	.short	0x0380
        /*0096*/ 	.short	0x0024


	//----- nvinfo : EIATTR_SW_WAR
	.align		4
.L_49:
        /*0098*/ 	.byte	0x04, 0x36
        /*009a*/ 	.short	(.L_51 - .L_50)
.L_50:
        /*009c*/ 	.word	0x00000008
.L_51:


//--------------------- .nv.callgraph             --------------------------
	.section	.nv.callgraph,"",@"SHT_CUDA_CALLGRAPH"
	.align	4
	.sectionentsize	8
	.align		4
        /*0000*/ 	.word	0x00000000
	.align		4
        /*0004*/ 	.word	0xffffffff
	.align		4
        /*0008*/ 	.word	0x00000000
	.align		4
        /*000c*/ 	.word	0xfffffffe
	.align		4
        /*0010*/ 	.word	0x00000000
	.align		4
        /*0014*/ 	.word	0xfffffffd
	.align		4
        /*0018*/ 	.word	0x00000000
	.align		4
        /*001c*/ 	.word	0xfffffffc


//--------------------- .text._Z23matrixMultiplyKernelIntPiS_S_iii --------------------------
	.section	.text._Z23matrixMultiplyKernelIntPiS_S_iii,"ax",@progbits
	.align	128
        .global         _Z23matrixMultiplyKernelIntPiS_S_iii
        .type           _Z23matrixMultiplyKernelIntPiS_S_iii,@function
        .size           _Z23matrixMultiplyKernelIntPiS_S_iii,(.L_x_8 - _Z23matrixMultiplyKernelIntPiS_S_iii)
        .other          _Z23matrixMultiplyKernelIntPiS_S_iii,@"STO_CUDA_ENTRY STV_DEFAULT"
_Z23matrixMultiplyKernelIntPiS_S_iii:
.text._Z23matrixMultiplyKernelIntPiS_S_iii:
[----:B------:R-:W-:Y:S01]  /*0000*/  LDC R1, c[0x0][0x37c] ;  /* 0x0000df00ff017b82 */ /* 0x000fe20000000800 */
[----:B------:R-:W0:Y:S07]  /*0010*/  S2R R5, SR_TID.X ;  /* 0x0000000000057919 */ /* 0x000e2e0000002100 */
[----:B------:R-:W1:Y:S01]  /*0020*/  LDC R16, c[0x0][0x364] ;  /* 0x0000d900ff107b82 */ /* 0x000e620000000800 */
[----:B------:R-:W2:Y:S01]  /*0030*/  LDCU UR6, c[0x0][0x398] ;  /* 0x00007300ff0677ac */ /* 0x000ea20008000800 */
[----:B------:R-:W1:Y:S06]  /*0040*/  S2R R3, SR_TID.Y ;  /* 0x0000000000037919 */ /* 0x000e6c0000002200 */
[----:B------:R-:W0:Y:S08]  /*0050*/  S2UR UR5, SR_CTAID.X ;  /* 0x00000000000579c3 */ /* 0x000e300000002500 */
[----:B------:R-:W0:Y:S08]  /*0060*/  LDC R0, c[0x0][0x360] ;  /* 0x0000d800ff007b82 */ /* 0x000e300000000800 */
[----:B------:R-:W1:Y:S08]  /*0070*/  S2UR UR4, SR_CTAID.Y ;  /* 0x00000000000479c3 */ /* 0x000e700000002600 */
[----:B------:R-:W3:Y:S01]  /*0080*/  LDC R17, c[0x0][0x3a0] ;  /* 0x0000e800ff117b82 */ /* 0x000ee20000000800 */
[----:B0-----:R-:W-:-:S02]  /*0090*/  IMAD R0, R0, UR5, R5 ;  /* 0x0000000500007c24 */ /* 0x001fc4000f8e0205 */
[----:B-1----:R-:W-:-:S03]  /*00a0*/  IMAD R16, R16, UR4, R3 ;  /* 0x0000000410107c24 */ /* 0x002fc6000f8e0203 */
[----:B---3--:R-:W-:-:S04]  /*00b0*/  ISETP.GE.AND P0, PT, R0, R17, PT ;  /* 0x000000110000720c */ /* 0x008fc80003f06270 */
[----:B--2---:R-:W-:-:S13]  /*00c0*/  ISETP.GE.OR P0, PT, R16, UR6, P0 ;  /* 0x0000000610007c0c */ /* 0x004fda0008706670 */
[----:B------:R-:W-:Y:S05]  /*00d0*/  @P0 EXIT ;  /* 0x000000000000094d */ /* 0x000fea0003800000 */
[----:B------:R-:W0:Y:S01]  /*00e0*/  LDC R19, c[0x0][0x39c] ;  /* 0x0000e700ff137b82 */ /* 0x000e220000000800 */
[----:B------:R-:W1:Y:S01]  /*00f0*/  LDCU.64 UR4, c[0x0][0x358] ;  /* 0x00006b00ff0477ac */ /* 0x000e620008000a00 */
[----:B------:R-:W-:Y:S01]  /*0100*/  HFMA2 R24, -RZ, RZ, 0, 0 ;  /* 0x00000000ff187431 */ /* 0x000fe200000001ff */
[----:B0-----:R-:W-:-:S13]  /*0110*/  ISETP.GE.AND P0, PT, R19, 0x1, PT ;  /* 0x000000011300780c */ /* 0x001fda0003f06270 */
[----:B-1----:R-:W-:Y:S05]  /*0120*/  @!P0 BRA `(.L_x_0) ;  /* 0x0000000400dc8947 */ /* 0x002fea0003800000 */
[C---:B------:R-:W-:Y:S01]  /*0130*/  ISETP.GE.U32.AND P1, PT, R19.reuse, 0x8, PT ;  /* 0x000000081300780c */ /* 0x040fe20003f26070 */
[----:B------:R-:W-:Y:S01]  /*0140*/  IMAD R20, R16, R19, RZ ;  /* 0x0000001310147224 */ /* 0x000fe200078e02ff */
[----:B------:R-:W-:Y:S02]  /*0150*/  LOP3.LUT R27, R19, 0x7, RZ, 0xc0, !PT ;  /* 0x00000007131b7812 */ /* 0x000fe400078ec0ff */
[----:B------:R-:W-:Y:S02]  /*0160*/  MOV R21, RZ ;  /* 0x000000ff00157202 */ /* 0x000fe40000000f00 */
[----:B------:R-:W-:Y:S02]  /*0170*/  ISETP.NE.AND P0, PT, R27, RZ, PT ;  /* 0x000000ff1b00720c */ /* 0x000fe40003f05270 */
[----:B------:R-:W-:-:S05]  /*0180*/  MOV R24, RZ ;  /* 0x000000ff00187202 */ /* 0x000fca0000000f00 */
[----:B------:R-:W-:Y:S06]  /*0190*/  @!P1 BRA `(.L_x_1) ;  /* 0x0000000000c09947 */ /* 0x000fec0003800000 */
[----:B------:R-:W0:Y:S01]  /*01a0*/  LDC.64 R2, c[0x0][0x380] ;  /* 0x0000e000ff027b82 */ /* 0x000e220000000a00 */
[----:B------:R-:W-:Y:S02]  /*01b0*/  LOP3.LUT R21, R19, 0x7ffffff8, RZ, 0xc0, !PT ;  /* 0x7ffffff813157812 */ /* 0x000fe400078ec0ff */
[----:B------:R-:W-:Y:S02]  /*01c0*/  MOV R24, RZ ;  /* 0x000000ff00187202 */ /* 0x000fe40000000f00 */
[----:B------:R-:W-:Y:S02]  /*01d0*/  MOV R18, R0 ;  /* 0x0000000000127202 */ /* 0x000fe40000000f00 */
[----:B------:R-:W-:Y:S01]  /*01e0*/  IADD3 R22, PT, PT, -R21, RZ, RZ ;  /* 0x000000ff15167210 */ /* 0x000fe20007ffe1ff */
[----:B0-----:R-:W-:-:S03]  /*01f0*/  IMAD.WIDE.U32 R2, R20, 0x4, R2 ;  /* 0x0000000414027825 */ /* 0x001fc600078e0002 */
[----:B------:R-:W-:-:S04]  /*0200*/  IADD3 R4, P1, PT, R2, 0x10, RZ ;  /* 0x0000001002047810 */ /* 0x000fc80007f3e0ff */
[----:B------:R-:W-:-:S09]  /*0210*/  IADD3.X R3, PT, PT, RZ, R3, RZ, P1, !PT ;  /* 0x00000003ff037210 */ /* 0x000fd20000ffe4ff */
.L_x_2:
[----:B------:R-:W0:Y:S01]  /*0220*/  LDC.64 R14, c[0x0][0x388] ;  /* 0x0000e200ff0e7b82 */ /* 0x000e220000000a00 */
[----:B------:R-:W-:-:S05]  /*0230*/  MOV R2, R4 ;  /* 0x0000000400027202 */ /* 0x000fca0000000f00 */
[----:B------:R-:W2:Y:S04]  /*0240*/  LDG.E R25, desc[UR4][R2.64+-0x10] ;  /* 0xfffff00402197981 */ /* 0x000ea8000c1e1900 */
[----:B------:R-:W3:Y:S04]  /*0250*/  LDG.E R23, desc[UR4][R2.64+-0xc] ;  /* 0xfffff40402177981 */ /* 0x000ee8000c1e1900 */
[----:B------:R-:W4:Y:S04]  /*0260*/  LDG.E R29, desc[UR4][R2.64+-0x8] ;  /* 0xfffff804021d7981 */ /* 0x000f28000c1e1900 */
[----:B------:R-:W5:Y:S01]  /*0270*/  LDG.E R28, desc[UR4][R2.64+-0x4] ;  /* 0xfffffc04021c7981 */ /* 0x000f62000c1e1900 */
[----:B0-----:R-:W-:-:S05]  /*0280*/  IMAD.WIDE R14, R18, 0x4, R14 ;  /* 0x00000004120e7825 */ /* 0x001fca00078e020e */
[----:B------:R0:W2:Y:S01]  /*0290*/  LDG.E R26, desc[UR4][R14.64] ;  /* 0x000000040e1a7981 */ /* 0x0000a2000c1e1900 */
[----:B------:R-:W-:-:S04]  /*02a0*/  IMAD.WIDE R12, R17, 0x4, R14 ;  /* 0x00000004110c7825 */ /* 0x000fc800078e020e */
[C---:B------:R-:W-:Y:S02]  /*02b0*/  IMAD.WIDE R4, R17.reuse, 0x4, R12 ;  /* 0x0000000411047825 */ /* 0x040fe400078e020c */
[----:B------:R-:W3:Y:S02]  /*02c0*/  LDG.E R12, desc[UR4][R12.64] ;  /* 0x000000040c0c7981 */ /* 0x000ee4000c1e1900 */
[C---:B------:R-:W-:Y:S02]  /*02d0*/  IMAD.WIDE R8, R17.reuse, 0x4, R4 ;  /* 0x0000000411087825 */ /* 0x040fe400078e0204 */
[----:B------:R-:W4:Y:S02]  /*02e0*/  LDG.E R4, desc[UR4][R4.64] ;  /* 0x0000000404047981 */ /* 0x000f24000c1e1900 */
[C---:B------:R-:W-:Y:S02]  /*02f0*/  IMAD.WIDE R6, R17.reuse, 0x4, R8 ;  /* 0x0000000411067825 */ /* 0x040fe400078e0208 */
[----:B------:R-:W5:Y:S02]  /*0300*/  LDG.E R8, desc[UR4][R8.64] ;  /* 0x0000000408087981 */ /* 0x000f64000c1e1900 */
[----:B------:R-:W-:-:S02]  /*0310*/  IMAD.WIDE R10, R17, 0x4, R6 ;  /* 0x00000004110a7825 */ /* 0x000fc400078e0206 */
[----:B------:R-:W5:Y:S04]  /*0320*/  LDG.E R5, desc[UR4][R2.64] ;  /* 0x0000000402057981 */ /* 0x000f68000c1e1900 */
[----:B------:R-:W5:Y:S01]  /*0330*/  LDG.E R6, desc[UR4][R6.64] ;  /* 0x0000000406067981 */ /* 0x000f62000c1e1900 */
[----:B0-----:R-:W-:-:S03]  /*0340*/  IMAD.WIDE R14, R17, 0x4, R10 ;  /* 0x00000004110e7825 */ /* 0x001fc600078e020a */
[----:B------:R-:W5:Y:S04]  /*0350*/  LDG.E R10, desc[UR4][R10.64] ;  /* 0x000000040a0a7981 */ /* 0x000f68000c1e1900 */
[----:B------:R-:W5:Y:S04]  /*0360*/  LDG.E R13, desc[UR4][R14.64] ;  /* 0x000000040e0d7981 */ /* 0x000f68000c1e1900 */
[----:B------:R-:W5:Y:S04]  /*0370*/  LDG.E R7, desc[UR4][R2.64+0x4] ;  /* 0x0000040402077981 */ /* 0x000f68000c1e1900 */
[----:B------:R-:W5:Y:S01]  /*0380*/  LDG.E R9, desc[UR4][R2.64+0xc] ;  /* 0x00000c0402097981 */ /* 0x000f62000c1e1900 */
[----:B--2---:R-:W-:-:S02]  /*0390*/  IMAD R26, R25, R26, R24 ;  /* 0x0000001a191a7224 */ /* 0x004fc400078e0218 */
[----:B------:R-:W-:Y:S02]  /*03a0*/  IMAD.WIDE R24, R17, 0x4, R14 ;  /* 0x0000000411187825 */ /* 0x000fe400078e020e */
[----:B------:R0:W2:Y:S04]  /*03b0*/  LDG.E R14, desc[UR4][R2.64+0x8] ;  /* 0x00000804020e7981 */ /* 0x0000a8000c1e1900 */
[----:B------:R-:W2:Y:S01]  /*03c0*/  LDG.E R24, desc[UR4][R24.64] ;  /* 0x0000000418187981 */ /* 0x000ea2000c1e1900 */
[----:B---3--:R-:W-:Y:S01]  /*03d0*/  IMAD R12, R23, R12, R26 ;  /* 0x0000000c170c7224 */ /* 0x008fe200078e021a */
[----:B------:R-:W-:-:S03]  /*03e0*/  IADD3 R22, PT, PT, R22, 0x8, RZ ;  /* 0x0000000816167810 */ /* 0x000fc60007ffe0ff */
[----:B----4-:R-:W-:Y:S01]  /*03f0*/  IMAD R29, R29, R4, R12 ;  /* 0x000000041d1d7224 */ /* 0x010fe200078e020c */
[----:B------:R-:W-:-:S03]  /*0400*/  ISETP.NE.AND P1, PT, R22, RZ, PT ;  /* 0x000000ff1600720c */ /* 0x000fc60003f25270 */
[----:B-----5:R-:W-:Y:S01]  /*0410*/  IMAD R8, R28, R8, R29 ;  /* 0x000000081c087224 */ /* 0x020fe200078e021d */
[----:B------:R-:W-:-:S03]  /*0420*/  IADD3 R4, P2, PT, R2, 0x20, RZ ;  /* 0x0000002002047810 */ /* 0x000fc60007f5e0ff */
[----:B------:R-:W-:Y:S01]  /*0430*/  IMAD R5, R5, R6, R8 ;  /* 0x0000000605057224 */ /* 0x000fe200078e0208 */
[----:B0-----:R-:W-:Y:S02]  /*0440*/  IADD3.X R3, PT, PT, RZ, R3, RZ, P2, !PT ;  /* 0x00000003ff037210 */ /* 0x001fe400017fe4ff */
[----:B------:R-:W-:Y:S01]  /*0450*/  LEA R18, R17, R18, 0x3 ;  /* 0x0000001211127211 */ /* 0x000fe200078e18ff */
[----:B------:R-:W-:-:S04]  /*0460*/  IMAD R5, R7, R10, R5 ;  /* 0x0000000a07057224 */ /* 0x000fc800078e0205 */
[----:B--2---:R-:W-:-:S04]  /*0470*/  IMAD R5, R14, R13, R5 ;  /* 0x0000000d0e057224 */ /* 0x004fc800078e0205 */
[----:B------:R-:W-:Y:S01]  /*0480*/  IMAD R24, R9, R24, R5 ;  /* 0x0000001809187224 */ /* 0x000fe200078e0205 */
[----:B------:R-:W-:Y:S06]  /*0490*/  @P1 BRA `(.L_x_2) ;  /* 0xfffffffc00601947 */ /* 0x000fec000383ffff */
.L_x_1:
[----:B------:R-:W-:Y:S05]  /*04a0*/  @!P0 BRA `(.L_x_0) ;  /* 0x0000000000fc8947 */ /* 0x000fea0003800000 */
[----:B------:R-:W-:Y:S02]  /*04b0*/  ISETP.GE.U32.AND P1, PT, R27, 0x4, PT ;  /* 0x000000041b00780c */ /* 0x000fe40003f26070 */
[----:B------:R-:W-:-:S04]  /*04c0*/  LOP3.LUT R14, R19, 0x3, RZ, 0xc0, !PT ;  /* 0x00000003130e7812 */ /* 0x000fc800078ec0ff */
[----:B------:R-:W-:-:S07]  /*04d0*/  ISETP.NE.AND P0, PT, R14, RZ, PT ;  /* 0x000000ff0e00720c */ /* 0x000fce0003f05270 */
[----:B------:R-:W-:Y:S06]  /*04e0*/  @!P1 BRA `(.L_x_3) ;  /* 0x00000000006c9947 */ /* 0x000fec0003800000 */
[----:B------:R-:W0:Y:S01]  /*04f0*/  LDC.64 R4, c[0x0][0x388] ;  /* 0x0000e200ff047b82 */ /* 0x000e220000000a00 */
[----:B------:R-:W1:Y:S01]  /*0500*/  LDCU.64 UR6, c[0x0][0x380] ;  /* 0x00007000ff0677ac */ /* 0x000e620008000a00 */
[----:B------:R-:W-:Y:S01]  /*0510*/  IMAD R7, R21, R17, R0 ;  /* 0x0000001115077224 */ /* 0x000fe200078e0200 */
[CC--:B------:R-:W-:Y:S02]  /*0520*/  IADD3 R3, PT, PT, R20.reuse, R21.reuse, RZ ;  /* 0x0000001514037210 */ /* 0x0c0fe40007ffe0ff */
[----:B------:R-:W-:-:S03]  /*0530*/  IADD3 R8, P1, PT, R20, R21, RZ ;  /* 0x0000001514087210 */ /* 0x000fc60007f3e0ff */
[----:B------:R-:W2:Y:S01]  /*0540*/  LDC.64 R12, c[0x0][0x380] ;  /* 0x0000e000ff0c7b82 */ /* 0x000ea20000000a00 */
[----:B0-----:R-:W-:-:S04]  /*0550*/  IMAD.WIDE R4, R7, 0x4, R4 ;  /* 0x0000000407047825 */ /* 0x001fc800078e0204 */
[----:B------:R-:W-:Y:S02]  /*0560*/  IMAD.WIDE R6, R17, 0x4, R4 ;  /* 0x0000000411067825 */ /* 0x000fe400078e0204 */
[----:B------:R-:W3:Y:S02]  /*0570*/  LDG.E R4, desc[UR4][R4.64] ;  /* 0x0000000404047981 */ /* 0x000ee4000c1e1900 */
[----:B--2---:R-:W-:Y:S01]  /*0580*/  IMAD.WIDE.U32 R12, R3, 0x4, R12 ;  /* 0x00000004030c7825 */ /* 0x004fe200078e000c */
[----:B------:R-:W-:Y:S02]  /*0590*/  IADD3.X R3, PT, PT, RZ, RZ, RZ, P1, !PT ;  /* 0x000000ffff037210 */ /* 0x000fe40000ffe4ff */
[----:B-1----:R-:W-:-:S03]  /*05a0*/  LEA R2, P1, R8, UR6, 0x2 ;  /* 0x0000000608027c11 */ /* 0x002fc6000f8210ff */
[----:B------:R-:W3:Y:S01]  /*05b0*/  LDG.E R13, desc[UR4][R12.64] ;  /* 0x000000040c0d7981 */ /* 0x000ee2000c1e1900 */
[----:B------:R-:W-:Y:S01]  /*05c0*/  LEA.HI.X R3, R8, UR7, R3, 0x2, P1 ;  /* 0x0000000708037c11 */ /* 0x000fe200088f1403 */
[C---:B------:R-:W-:Y:S02]  /*05d0*/  IMAD.WIDE R8, R17.reuse, 0x4, R6 ;  /* 0x0000000411087825 */ /* 0x040fe400078e0206 */
[----:B------:R-:W2:Y:S04]  /*05e0*/  LDG.E R6, desc[UR4][R6.64] ;  /* 0x0000000406067981 */ /* 0x000ea8000c1e1900 */
[----:B------:R-:W2:Y:S01]  /*05f0*/  LDG.E R15, desc[UR4][R2.64+0x4] ;  /* 0x00000404020f7981 */ /* 0x000ea2000c1e1900 */
[----:B------:R-:W-:-:S03]  /*0600*/  IMAD.WIDE R10, R17, 0x4, R8 ;  /* 0x00000004110a7825 */ /* 0x000fc600078e0208 */
[----:B------:R-:W4:Y:S04]  /*0610*/  LDG.E R22, desc[UR4][R8.64] ;  /* 0x0000000408167981 */ /* 0x000f28000c1e1900 */
[----:B------:R-:W4:Y:S04]  /*0620*/  LDG.E R18, desc[UR4][R2.64+0x8] ;  /* 0x0000080402127981 */ /* 0x000f28000c1e1900 */
[----:B------:R-:W5:Y:S04]  /*0630*/  LDG.E R26, desc[UR4][R2.64+0xc] ;  /* 0x00000c04021a7981 */ /* 0x000f68000c1e1900 */
[----:B------:R-:W5:Y:S01]  /*0640*/  LDG.E R10, desc[UR4][R10.64] ;  /* 0x000000040a0a7981 */ /* 0x000f62000c1e1900 */
[----:B------:R-:W-:Y:S01]  /*0650*/  IADD3 R21, PT, PT, R21, 0x4, RZ ;  /* 0x0000000415157810 */ /* 0x000fe20007ffe0ff */
[----:B---3--:R-:W-:-:S04]  /*0660*/  IMAD R24, R13, R4, R24 ;  /* 0x000000040d187224 */ /* 0x008fc800078e0218 */
[----:B--2---:R-:W-:-:S04]  /*0670*/  IMAD R15, R15, R6, R24 ;  /* 0x000000060f0f7224 */ /* 0x004fc800078e0218 */
[----:B----4-:R-:W-:-:S04]  /*0680*/  IMAD R15, R18, R22, R15 ;  /* 0x00000016120f7224 */ /* 0x010fc800078e020f */
[----:B-----5:R-:W-:-:S07]  /*0690*/  IMAD R24, R26, R10, R15 ;  /* 0x0000000a1a187224 */ /* 0x020fce00078e020f */
.L_x_3:
[----:B------:R-:W-:Y:S05]  /*06a0*/  @!P0 BRA `(.L_x_0) ;  /* 0x00000000007c8947 */ /* 0x000fea0003800000 */
[----:B------:R-:W-:Y:S01]  /*06b0*/  ISETP.NE.AND P1, PT, R14, 0x1, PT ;  /* 0x000000010e00780c */ /* 0x000fe20003f25270 */
[----:B------:R-:W0:Y:S01]  /*06c0*/  LDC.64 R10, c[0x0][0x380] ;  /* 0x0000e000ff0a7b82 */ /* 0x000e220000000a00 */
[----:B------:R-:W-:-:S04]  /*06d0*/  LOP3.LUT R19, R19, 0x1, RZ, 0xc0, !PT ;  /* 0x0000000113137812 */ /* 0x000fc800078ec0ff */
[----:B------:R-:W-:-:S03]  /*06e0*/  ISETP.NE.U32.AND P0, PT, R19, 0x1, PT ;  /* 0x000000011300780c */ /* 0x000fc60003f05070 */
[----:B------:R-:W1:Y:S04]  /*06f0*/  LDC.64 R8, c[0x0][0x388] ;  /* 0x0000e200ff087b82 */ /* 0x000e680000000a00 */
[CC--:B------:R-:W-:Y:S02]  /*0700*/  @P1 IADD3 R13, PT, PT, R20.reuse, R21.reuse, RZ ;  /* 0x00000015140d1210 */ /* 0x0c0fe40007ffe0ff */
[----:B------:R-:W-:Y:S02]  /*0710*/  @P1 IADD3 R12, P2, PT, R20, R21, RZ ;  /* 0x00000015140c1210 */ /* 0x000fe40007f5e0ff */
[----:B------:R-:W2:Y:S02]  /*0720*/  @P1 LDC.64 R2, c[0x0][0x380] ;  /* 0x0000e000ff021b82 */ /* 0x000ea40000000a00 */
[----:B------:R-:W-:-:S06]  /*0730*/  @P1 IADD3.X R14, PT, PT, RZ, RZ, RZ, P2, !PT ;  /* 0x000000ffff0e1210 */ /* 0x000fcc00017fe4ff */
[----:B------:R-:W3:Y:S01]  /*0740*/  LDC.64 R4, c[0x0][0x380] ;  /* 0x0000e000ff047b82 */ /* 0x000ee20000000a00 */
[----:B0-----:R-:W-:-:S04]  /*0750*/  @P1 IMAD.WIDE.U32 R10, R13, 0x4, R10 ;  /* 0x000000040d0a1825 */ /* 0x001fc800078e000a */
[C---:B------:R-:W-:Y:S01]  /*0760*/  @P1 IMAD R13, R21.reuse, R17, R0 ;  /* 0x00000011150d1224 */ /* 0x040fe200078e0200 */
[----:B------:R-:W-:Y:S01]  /*0770*/  @P1 IADD3 R21, PT, PT, R21, 0x2, RZ ;  /* 0x0000000215151810 */ /* 0x000fe20007ffe0ff */
[----:B------:R-:W4:Y:S01]  /*0780*/  @P1 LDG.E R11, desc[UR4][R10.64] ;  /* 0x000000040a0b1981 */ /* 0x000f22000c1e1900 */
[----:B------:R-:W0:Y:S01]  /*0790*/  LDC.64 R6, c[0x0][0x388] ;  /* 0x0000e200ff067b82 */ /* 0x000e220000000a00 */
[----:B-1----:R-:W-:Y:S01]  /*07a0*/  @P1 IMAD.WIDE R8, R13, 0x4, R8 ;  /* 0x000000040d081825 */ /* 0x002fe200078e0208 */
[----:B------:R-:W-:Y:S02]  /*07b0*/  @!P0 IADD3 R15, PT, PT, R20, R21, RZ ;  /* 0x00000015140f8210 */ /* 0x000fe40007ffe0ff */
[----:B--2---:R-:W-:Y:S01]  /*07c0*/  @P1 LEA R2, P2, R12, R2, 0x2 ;  /* 0x000000020c021211 */ /* 0x004fe200078410ff */
[----:B------:R-:W-:-:S03]  /*07d0*/  @!P0 IMAD R21, R21, R17, R0 ;  /* 0x0000001115158224 */ /* 0x000fc600078e0200 */
[----:B------:R-:W-:Y:S01]  /*07e0*/  @P1 LEA.HI.X R3, R12, R3, R14, 0x2, P2 ;  /* 0x000000030c031211 */ /* 0x000fe200010f140e */
[----:B------:R-:W-:Y:S01]  /*07f0*/  @P1 IMAD.WIDE R12, R17, 0x4, R8 ;  /* 0x00000004110c1825 */ /* 0x000fe200078e0208 */
[----:B------:R-:W4:Y:S03]  /*0800*/  @P1 LDG.E R14, desc[UR4][R8.64] ;  /* 0x00000004080e1981 */ /* 0x000f26000c1e1900 */
[----:B---3--:R-:W-:Y:S01]  /*0810*/  @!P0 IMAD.WIDE.U32 R4, R15, 0x4, R4 ;  /* 0x000000040f048825 */ /* 0x008fe200078e0004 */
[----:B------:R-:W2:Y:S04]  /*0820*/  @P1 LDG.E R2, desc[UR4][R2.64+0x4] ;  /* 0x0000040402021981 */ /* 0x000ea8000c1e1900 */
[----:B------:R-:W2:Y:S01]  /*0830*/  @P1 LDG.E R12, desc[UR4][R12.64] ;  /* 0x000000040c0c1981 */ /* 0x000ea2000c1e1900 */
[----:B0-----:R-:W-:-:S03]  /*0840*/  @!P0 IMAD.WIDE R6, R21, 0x4, R6 ;  /* 0x0000000415068825 */ /* 0x001fc600078e0206 */
[----:B------:R-:W3:Y:S04]  /*0850*/  @!P0 LDG.E R5, desc[UR4][R4.64] ;  /* 0x0000000404058981 */ /* 0x000ee8000c1e1900 */
[----:B------:R-:W3:Y:S01]  /*0860*/  @!P0 LDG.E R6, desc[UR4][R6.64] ;  /* 0x0000000406068981 */ /* 0x000ee2000c1e1900 */
[----:B----4-:R-:W-:-:S04]  /*0870*/  @P1 IMAD R11, R11, R14, R24 ;  /* 0x0000000e0b0b1224 */ /* 0x010fc800078e0218 */
[----:B--2---:R-:W-:-:S04]  /*0880*/  @P1 IMAD R24, R2, R12, R11 ;  /* 0x0000000c02181224 */ /* 0x004fc800078e020b */
[----:B---3--:R-:W-:-:S07]  /*0890*/  @!P0 IMAD R24, R5, R6, R24 ;  /* 0x0000000605188224 */ /* 0x008fce00078e0218 */
.L_x_0:
[----:B------:R-:W0:Y:S01]  /*08a0*/  LDC.64 R2, c[0x0][0x390] ;  /* 0x0000e400ff027b82 */ /* 0x000e220000000a00 */
[----:B------:R-:W-:-:S04]  /*08b0*/  IMAD R17, R16, R17, R0 ;  /* 0x0000001110117224 */ /* 0x000fc800078e0200 */
[----:B0-----:R-:W-:-:S05]  /*08c0*/  IMAD.WIDE R2, R17, 0x4, R2 ;  /* 0x0000000411027825 */ /* 0x001fca00078e0202 */
[----:B------:R-:W-:Y:S01]  /*08d0*/  STG.E desc[UR4][R2.64], R24 ;  /* 0x0000001802007986 */ /* 0x000fe2000c101904 */
[----:B------:R-:W-:Y:S05]  /*08e0*/  EXIT ;  /* 0x000000000000794d */ /* 0x000fea0003800000 */
.L_x_4:
[----:B------:R-:W-:-:S00]  /*08f0*/  BRA `(.L_x_4) ;  /* 0xfffffffc00fc7947 */ /* 0x000fc0000383ffff */
[----:B------:R-:W-:-:S00]  /*0900*/  NOP ;  /* 0x0000000000007918 */ /* 0x000fc00000000000 */
[----:B------:R-:W-:-:S00]  /*0910*/  NOP ;  /* 0x0000000000007918 */ /* 0x000fc00000000000 */
[----:B------:R-:W-:-:S00]  /*0920*/  NOP ;  /* 0x0000000000007918 */ /* 0x000fc00000000000 */
[----:B------:R-:W-:-:S00]  /*0930*/  NOP ;  /* 0x0000000000007918 */ /* 0x000fc00000000000 */
[----:B------:R-:W-:-:S00]  /*0940*/  NOP ;  /* 0x0000000000007918 */ /* 0x000fc00000000000 */
[----:B------:R-:W-:-:S00]  /*0950*/  NOP ;  /* 0x0000000000007918 */ /* 0x000fc00000000000 */
[----:B------:R-:W-:-:S00]  /*0960*/  NOP ;  /* 0x0000000000007918 */ /* 0x000fc00000000000 */
[----:B------:R-:W-:-:S00]  /*0970*/  NOP ;  /* 0x0000000000007918 */ /* 0x000fc00000000000 */
.L_x_8:


//--------------------- .text._Z26matrixMultiplyKernelSharedPdS_S_iii --------------------------
	.section	.text._Z26matrixMultiplyKernelSharedPdS_S_iii,"ax",@progbits
	.align	128
        .global         _Z26matrixMultiplyKernelSharedPdS_S_iii
        .type           _Z26matrixMultiplyKernelSharedPdS_S_iii,@function
        .size           _Z26matrixMultiplyKernelSharedPdS_S_iii,(.L_x_9 - _Z26matrixMultiplyKernelSharedPdS_S_iii)
        .other          _Z26matrixMultiplyKernelSharedPdS_S_iii,@"STO_CUDA_ENTRY STV_DEFAULT"
_Z26matrixMultiplyKernelSharedPdS_S_iii:
.text._Z26matrixMultiplyKernelSharedPdS_S_iii:
[----:B------:R-:W-:Y:S01]  /*0000*/  LDC R1, c[0x0][0x37c] ;  /* 0x0000df00ff017b82 */ /* 0x000fe20000000800 */
[----:B------:R-:W0:Y:S01]  /*0010*/  S2R R17, SR_TID.Y ;  /* 0x0000000000117919 */ /* 0x000e220000002200 */
[----:B------:R-:W1:Y:S06]  /*0020*/  LDCU UR10, c[0x0][0x39c] ;  /* 0x00007380ff0a77ac */ /* 0x000e6c0008000800 */
[----:B------:R-:W0:Y:S01]  /*0030*/  LDC R19, c[0x0][0x364] ;  /* 0x0000d900ff137b82 */ /* 0x000e220000000800 */
[----:B------:R-:W-:Y:S01]  /*0040*/  CS2R R10, SRZ ;  /* 0x00000000000a7805 */ /* 0x000fe2000001ff00 */
[----:B------:R-:W2:Y:S01]  /*0050*/  S2R R16, SR_TID.X ;  /* 0x0000000000107919 */ /* 0x000ea20000002100 */
[----:B------:R-:W3:Y:S01]  /*0060*/  LDCU UR14, c[0x0][0x3a0] ;  /* 0x00007400ff0e77ac */ /* 0x000ee20008000800 */
[----:B------:R-:W4:Y:S04]  /*0070*/  LDCU.64 UR8, c[0x0][0x358] ;  /* 0x00006b00ff0877ac */ /* 0x000f280008000a00 */
[----:B------:R-:W0:Y:S08]  /*0080*/  S2UR UR4, SR_CTAID.Y ;  /* 0x00000000000479c3 */ /* 0x000e300000002600 */
[----:B------:R-:W2:Y:S01]  /*0090*/  S2UR UR5, SR_CTAID.X ;  /* 0x00000000000579c3 */ /* 0x000ea20000002500 */
[----:B-1----:R-:W-:-:S07]  /*00a0*/  UISETP.GE.AND UP0, UPT, UR10, 0x1, UPT ;  /* 0x000000010a00788c */ /* 0x002fce000bf06270 */
[----:B------:R-:W2:Y:S01]  /*00b0*/  LDC R18, c[0x0][0x360] ;  /* 0x0000d800ff127b82 */ /* 0x000ea20000000800 */
[----:B0-----:R-:W-:Y:S02]  /*00c0*/  IMAD R19, R19, UR4, R17 ;  /* 0x0000000413137c24 */ /* 0x001fe4000f8e0211 */
[----:B--2---:R-:W-:Y:S01]  /*00d0*/  IMAD R18, R18, UR5, R16 ;  /* 0x0000000512127c24 */ /* 0x004fe2000f8e0210 */
[----:B---34-:R-:W-:Y:S06]  /*00e0*/  BRA.U !UP0, `(.L_x_5) ;  /* 0x0000000508447547 */ /* 0x018fec000b800000 */
[----:B------:R-:W0:Y:S01]  /*00f0*/  S2UR UR7, SR_CgaCtaId ;  /* 0x00000000000779c3 */ /* 0x000e220000008800 */
[----:B------:R-:W1:Y:S01]  /*0100*/  LDCU UR11, c[0x0][0x3a0] ;  /* 0x00007400ff0b77ac */ /* 0x000e620008000800 */
[----:B------:R-:W-:Y:S01]  /*0110*/  CS2R R10, SRZ ;  /* 0x00000000000a7805 */ /* 0x000fe2000001ff00 */
[----:B------:R-:W-:Y:S01]  /*0120*/  IMAD R6, R19, UR10, R16 ;  /* 0x0000000a13067c24 */ /* 0x000fe2000f8e0210 */
[----:B------:R-:W-:Y:S01]  /*0130*/  UMOV UR5, 0x400 ;  /* 0x0000040000057882 */ /* 0x000fe20000000000 */
[----:B------:R-:W-:-:S03]  /*0140*/  UIADD3 UR4, UPT, UPT, UR10, 0xf, URZ ;  /* 0x0000000f0a047890 */ /* 0x000fc6000fffe0ff */
[----:B------:R-:W2:Y:S01]  /*0150*/  LDC R0, c[0x0][0x3a0] ;  /* 0x0000e800ff007b82 */ /* 0x000ea20000000800 */
[----:B------:R-:W-:Y:S02]  /*0160*/  UIADD3 UR6, UPT, UPT, UR5, 0x800, URZ ;  /* 0x0000080005067890 */ /* 0x000fe4000fffe0ff */
[----:B------:R-:W-:Y:S01]  /*0170*/  USHF.R.U32.HI UR4, URZ, 0x4, UR4 ;  /* 0x00000004ff047899 */ /* 0x000fe20008011604 */
[----:B------:R-:W3:Y:S03]  /*0180*/  LDCU.64 UR12, c[0x0][0x398] ;  /* 0x00007300ff0c77ac */ /* 0x000ee60008000a00 */
[----:B------:R-:W-:Y:S01]  /*0190*/  UIADD3 UR4, UPT, UPT, -UR4, URZ, URZ ;  /* 0x000000ff04047290 */ /* 0x000fe2000fffe1ff */
[----:B-1----:R-:W-:Y:S01]  /*01a0*/  IMAD R7, R17, UR11, R18 ;  /* 0x0000000b11077c24 */ /* 0x002fe2000f8e0212 */
[----:B0-----:R-:W-:Y:S02]  /*01b0*/  ULEA UR5, UR7, UR5, 0x18 ;  /* 0x0000000507057291 */ /* 0x001fe4000f8ec0ff */
[----:B------:R-:W-:-:S04]  /*01c0*/  ULEA UR6, UR7, UR6, 0x18 ;  /* 0x0000000607067291 */ /* 0x000fc8000f8ec0ff */
[----:B------:R-:W-:Y:S02]  /*01d0*/  LEA R5, R17, UR5, 0x7 ;  /* 0x0000000511057c11 */ /* 0x000fe4000f8e38ff */
[----:B------:R-:W-:-:S03]  /*01e0*/  LEA R2, R16, UR6, 0x3 ;  /* 0x0000000610027c11 */ /* 0x000fc6000f8e18ff */
[----:B------:R-:W-:Y:S02]  /*01f0*/  IMAD R4, R16, 0x8, R5 ;  /* 0x0000000810047824 */ /* 0x000fe400078e0205 */
[----:B---3--:R-:W-:-:S07]  /*0200*/  IMAD R3, R17, 0x80, R2 ;  /* 0x0000008011037824 */ /* 0x008fce00078e0202 */
.L_x_6:
[----:B------:R-:W-:Y:S02]  /*0210*/  ISETP.GE.U32.AND P1, PT, R16, UR13, PT ;  /* 0x0000000d10007c0c */ /* 0x000fe4000bf26070 */
[----:B------:R-:W-:Y:S02]  /*0220*/  CS2R R24, SRZ ;  /* 0x0000000000187805 */ /* 0x000fe4000001ff00 */
[----:B------:R-:W-:Y:S02]  /*0230*/  ISETP.GE.U32.AND P0, PT, R17, UR13, PT ;  /* 0x0000000d11007c0c */ /* 0x000fe4000bf06070 */
[----:B------:R-:W-:Y:S02]  /*0240*/  CS2R R26, SRZ ;  /* 0x00000000001a7805 */ /* 0x000fe4000001ff00 */
[----:B------:R-:W-:Y:S02]  /*0250*/  ISETP.GE.OR P1, PT, R19, UR12, P1 ;  /* 0x0000000c13007c0c */ /* 0x000fe40008f26670 */
[----:B--2---:R-:W-:-:S11]  /*0260*/  ISETP.GE.OR P0, PT, R18, R0, P0 ;  /* 0x000000001200720c */ /* 0x004fd60000706670 */
[----:B------:R-:W0:Y:S08]  /*0270*/  @!P1 LDC.64 R12, c[0x0][0x380] ;  /* 0x0000e000ff0c9b82 */ /* 0x000e300000000a00 */
[----:B------:R-:W1:Y:S01]  /*0280*/  @!P0 LDC.64 R8, c[0x0][0x388] ;  /* 0x0000e200ff088b82 */ /* 0x000e620000000a00 */
[----:B0-----:R-:W-:-:S05]  /*0290*/  @!P1 IMAD.WIDE.U32 R28, R6, 0x8, R12 ;  /* 0x00000008061c9825 */ /* 0x001fca00078e000c */
[----:B------:R-:W2:Y:S01]  /*02a0*/  @!P1 LDG.E.64 R24, desc[UR8][R28.64] ;  /* 0x000000081c189981 */ /* 0x000ea2000c1e1b00 */
[----:B-1----:R-:W-:-:S05]  /*02b0*/  @!P0 IMAD.WIDE.U32 R20, R7, 0x8, R8 ;  /* 0x0000000807148825 */ /* 0x002fca00078e0008 */
[----:B------:R-:W3:Y:S04]  /*02c0*/  @!P0 LDG.E.64 R26, desc[UR8][R20.64] ;  /* 0x00000008141a8981 */ /* 0x000ee8000c1e1b00 */
[----:B--2---:R-:W-:Y:S04]  /*02d0*/  STS.64 [R4], R24 ;  /* 0x0000001804007388 */ /* 0x004fe80000000a00 */
[----:B---3--:R-:W-:Y:S01]  /*02e0*/  STS.64 [R3], R26 ;  /* 0x0000001a03007388 */ /* 0x008fe20000000a00 */
[----:B------:R-:W-:Y:S06]  /*02f0*/  BAR.SYNC.DEFER_BLOCKING 0x0 ;  /* 0x0000000000007b1d */ /* 0x000fec0000010000 */
[----:B------:R-:W-:Y:S04]  /*0300*/  LDS.64 R8, [R2] ;  /* 0x0000000002087984 */ /* 0x000fe80000000a00 */
[----:B------:R-:W0:Y:S04]  /*0310*/  LDS.128 R12, [R5] ;  /* 0x00000000050c7984 */ /* 0x000e280000000c00 */
[----:B------:R-:W1:Y:S04]  /*0320*/  LDS.64 R20, [R2+0x80] ;  /* 0x0000800002147984 */ /* 0x000e680000000a00 */
[----:B------:R-:W-:Y:S04]  /*0330*/  LDS.64 R22, [R2+0x100] ;  /* 0x0001000002167984 */ /* 0x000fe80000000a00 */
[----:B------:R-:W-:Y:S01]  /*0340*/  LDS.64 R24, [R2+0x200] ;  /* 0x0002000002187984 */ /* 0x000fe20000000a00 */
[----:B0-----:R-:W-:-:S03]  /*0350*/  DFMA R12, R12, R8, R10 ;  /* 0x000000080c0c722b */ /* 0x001fc6000000000a */
[----:B------:R-:W0:Y:S05]  /*0360*/  LDS.128 R8, [R5+0x10] ;  /* 0x0000100005087984 */ /* 0x000e2a0000000c00 */
[----:B-1----:R-:W-:Y:S01]  /*0370*/  DFMA R14, R20, R14, R12 ;  /* 0x0000000e140e722b */ /* 0x002fe2000000000c */
[----:B------:R-:W1:Y:S07]  /*0380*/  LDS.64 R20, [R2+0x180] ;  /* 0x0001800002147984 */ /* 0x000e6e0000000a00 */
[----:B0-----:R-:W-:-:S02]  /*0390*/  DFMA R8, R8, R22, R14 ;  /* 0x000000160808722b */ /* 0x001fc4000000000e */
[----:B------:R-:W0:Y:S04]  /*03a0*/  LDS.128 R12, [R5+0x20] ;  /* 0x00002000050c7984 */ /* 0x000e280000000c00 */
[----:B------:R-:W-:Y:S02]  /*03b0*/  LDS.64 R22, [R2+0x300] ;  /* 0x0003000002167984 */ /* 0x000fe40000000a00 */
[----:B-1----:R-:W-:Y:S02]  /*03c0*/  DFMA R10, R20, R10, R8 ;  /* 0x0000000a140a722b */ /* 0x002fe40000000008 */
[----:B------:R-:W1:Y:S06]  /*03d0*/  LDS.64 R20, [R2+0x280] ;  /* 0x0002800002147984 */ /* 0x000e6c0000000a00 */
        /* <DEDUP_REMOVED lines=17> */
[----:B------:R-:W2:Y:S02]  /*04f0*/  LDS.64 R22, [R2+0x680] ;  /* 0x0006800002167984 */ /* 0x000ea40000000a00 */
[----:B-1----:R-:W-:Y:S02]  /*0500*/  DFMA R10, R20, R10, R8 ;  /* 0x0000000a140a722b */ /* 0x002fe40000000008 */
[----:B------:R-:W-:Y:S06]  /*0510*/  LDS.64 R20, [R2+0x700] ;  /* 0x0007000002147984 */ /* 0x000fec0000000a00 */
[----:B0-----:R-:W-:-:S02]  /*0520*/  DFMA R24, R12, R24, R10 ;  /* 0x000000180c18722b */ /* 0x001fc4000000000a */
[----:B------:R-:W0:Y:S04]  /*0530*/  LDS.128 R8, [R5+0x70] ;  /* 0x0000700005087984 */ /* 0x000e280000000c00 */
[----:B------:R-:W1:Y:S02]  /*0540*/  LDS.64 R12, [R2+0x780] ;  /* 0x00078000020c7984 */ /* 0x000e640000000a00 */
[----:B--2---:R-:W-:Y:S01]  /*0550*/  DFMA R14, R22, R14, R24 ;  /* 0x0000000e160e722b */ /* 0x004fe20000000018 */
[----:B------:R-:W-:-:S04]  /*0560*/  UIADD3 UR4, UPT, UPT, UR4, 0x1, URZ ;  /* 0x0000000104047890 */ /* 0x000fc8000fffe0ff */
[----:B------:R-:W-:Y:S01]  /*0570*/  UISETP.NE.AND UP0, UPT, UR4, URZ, UPT ;  /* 0x000000ff0400728c */ /* 0x000fe2000bf05270 */
[----:B------:R-:W-:Y:S01]  /*0580*/  VIADD R17, R17, 0x10 ;  /* 0x0000001011117836 */ /* 0x000fe20000000000 */
[----:B------:R-:W-:Y:S01]  /*0590*/  IADD3 R16, PT, PT, R16, 0x10, RZ ;  /* 0x0000001010107810 */ /* 0x000fe20007ffe0ff */
[----:B------:R-:W-:Y:S01]  /*05a0*/  VIADD R6, R6, 0x10 ;  /* 0x0000001006067836 */ /* 0x000fe20000000000 */
[----:B------:R-:W-:Y:S01]  /*05b0*/  LEA R7, R0, R7, 0x4 ;  /* 0x0000000700077211 */ /* 0x000fe200078e20ff */
[----:B0-----:R-:W-:-:S08]  /*05c0*/  DFMA R8, R8, R20, R14 ;  /* 0x000000140808722b */ /* 0x001fd0000000000e */
[----:B-1----:R-:W-:Y:S01]  /*05d0*/  DFMA R10, R12, R10, R8 ;  /* 0x0000000a0c0a722b */ /* 0x002fe20000000008 */
[----:B------:R-:W-:Y:S06]  /*05e0*/  BAR.SYNC.DEFER_BLOCKING 0x0 ;  /* 0x0000000000007b1d */ /* 0x000fec0000010000 */
[----:B------:R-:W-:Y:S05]  /*05f0*/  BRA.U UP0, `(.L_x_6) ;  /* 0xfffffffd00047547 */ /* 0x000fea000b83ffff */
.L_x_5:
[----:B------:R-:W0:Y:S01]  /*0600*/  LDCU UR4, c[0x0][0x398] ;  /* 0x00007300ff0477ac */ /* 0x000e220008000800 */
[----:B------:R-:W-:-:S04]  /*0610*/  ISETP.GE.AND P0, PT, R18, UR14, PT ;  /* 0x0000000e12007c0c */ /* 0x000fc8000bf06270 */
[----:B0-----:R-:W-:-:S13]  /*0620*/  ISETP.GE.OR P0, PT, R19, UR4, P0 ;  /* 0x0000000413007c0c */ /* 0x001fda0008706670 */
[----:B------:R-:W-:Y:S05]  /*0630*/  @P0 EXIT ;  /* 0x000000000000094d */ /* 0x000fea0003800000 */
[----:B------:R-:W0:Y:S01]  /*0640*/  LDC.64 R2, c[0x0][0x390] ;  /* 0x0000e400ff027b82 */ /* 0x000e220000000a00 */
[----:B------:R-:W-:-:S04]  /*0650*/  IMAD R19, R19, UR14, R18 ;  /* 0x0000000e13137c24 */ /* 0x000fc8000f8e0212 */
[----:B0-----:R-:W-:-:S05]  /*0660*/  IMAD.WIDE R2, R19, 0x8, R2 ;  /* 0x0000000813027825 */ /* 0x001fca00078e0202 */
[----:B------:R-:W-:Y:S01]  /*0670*/  STG.E.64 desc[UR8][R2.64], R10 ;  /* 0x0000000a02007986 */ /* 0x000fe2000c101b08 */
[----:B------:R-:W-:Y:S05]  /*0680*/  EXIT ;  /* 0x000000000000794d */ /* 0x000fea0003800000 */
.L_x_7:
        /* <DEDUP_REMOVED lines=15> */
.L_x_9:


//--------------------- .nv.shared.reserved.0     --------------------------
	.section	.nv.shared.reserved.0,"aw",@nobits
	.weak		__nv_reservedSMEM_offset_0_alias
	.size		__nv_reservedSMEM_offset_0_alias, 0, 64
	.other		__nv_reservedSMEM_offset_0_alias,@"STO_CUDA_RESERVED_SHARED STV_DEFAULT"
__nv_reservedSMEM_offset_0_alias:
	.zero		0
	.zero		64


//--------------------- .nv.shared._Z26matrixMultiplyKernelSharedPdS_S_iii --------------------------
	.section	.nv.shared._Z26matrixMultiplyKernelSharedPdS_S_iii,"aw",@nobits
	.sectionflags	@""
	.align	8
.nv.shared._Z26matrixMultiplyKernelSharedPdS_S_iii:
	.zero		5120


//--------------------- .nv.constant0._Z23matrixMultiplyKernelIntPiS_S_iii --------------------------
	.section	.nv.constant0._Z23matrixMultiplyKernelIntPiS_S_iii,"a",@progbits
	.sectionflags	@""
	.align	4
.nv.constant0._Z23matrixMultiplyKernelIntPiS_S_iii:
	.zero		932


//--------------------- .nv.constant0._Z26matrixMultiplyKernelSharedPdS_S_iii --------------------------
	.section	.nv.constant0._Z26matrixMultiplyKernelSharedPdS_S_iii,"a",@progbits
	.sectionflags	@""
	.align	4
.nv.constant0._Z26matrixMultiplyKernelSharedPdS_S_iii:
	.zero		932


//--------------------- SYMBOLS --------------------------

	.type		.nv.reservedSmem.offset0,@object
	.size		.nv.reservedSmem.offset0,0x4
	.type		.nv.reservedSmem.cap,@object
	.size		.nv.reservedSmem.cap,0x4
